	.headerflags	@"EF_CUDA_TEXMODE_UNIFIED EF_CUDA_64BIT_ADDRESS EF_CUDA_ACCELERATORS EF_CUDA_SM90 EF_CUDA_VIRTUAL_SM(EF_CUDA_SM90)"
	.elftype	@"ET_EXEC"


//--------------------- .nv.info                  --------------------------
	.section	.nv.info,"",@"SHT_CUDA_INFO"
	.align	4


	//----- nvinfo : EIATTR_REGCOUNT
	.align		4
        /*0000*/ 	.byte	0x04, 0x2f
        /*0002*/ 	.short	(.L_1 - .L_0)
	.align		4
.L_0:
        /*0004*/ 	.word	index@(triton_poi_fused_cat_1)
        /*0008*/ 	.word	0x0000000c


	//----- nvinfo : EIATTR_MIN_STACK_SIZE
	.align		4
.L_1:
        /*000c*/ 	.byte	0x04, 0x12
        /*000e*/ 	.short	(.L_3 - .L_2)
	.align		4
.L_2:
        /*0010*/ 	.word	index@(triton_poi_fused_cat_1)
        /*0014*/ 	.word	0x00000000


	//----- nvinfo : EIATTR_FRAME_SIZE
	.align		4
.L_3:
        /*0018*/ 	.byte	0x04, 0x11
        /*001a*/ 	.short	(.L_5 - .L_4)
	.align		4
.L_4:
        /*001c*/ 	.word	index@(triton_poi_fused_cat_1)
        /*0020*/ 	.word	0x00000000


	//----- nvinfo : EIATTR_MIN_STACK_SIZE
	.align		4
.L_5:
        /*0024*/ 	.byte	0x04, 0x12
        /*0026*/ 	.short	(.L_7 - .L_6)
	.align		4
.L_6:
        /*0028*/ 	.word	index@(triton_poi_fused_cat_1)
        /*002c*/ 	.word	0x00000000
.L_7:


//--------------------- .nv.info.triton_poi_fused_cat_1 --------------------------
	.section	.nv.info.triton_poi_fused_cat_1,"",@"SHT_CUDA_INFO"
	.sectionflags	@""
	.align	4


	//----- nvinfo : EIATTR_CUDA_API_VERSION
	.align		4
        /*0000*/ 	.byte	0x04, 0x37
        /*0002*/ 	.short	(.L_9 - .L_8)
.L_8:
        /*0004*/ 	.word	0x0000007c


	//----- nvinfo : EIATTR_KPARAM_INFO
	.align		4
.L_9:
        /*0008*/ 	.byte	0x04, 0x17
        /*000a*/ 	.short	(.L_11 - .L_10)
.L_10:
        /*000c*/ 	.word	0x00000000
        /*0010*/ 	.short	0x0003
        /*0012*/ 	.short	0x0018
        /*0014*/ 	.byte	0x00, 0xf0, 0x11, 0x00


	//----- nvinfo : EIATTR_KPARAM_INFO
	.align		4
.L_11:
        /*0018*/ 	.byte	0x04, 0x17
        /*001a*/ 	.short	(.L_13 - .L_12)
.L_12:
        /*001c*/ 	.word	0x00000000
        /*0020*/ 	.short	0x0002
        /*0022*/ 	.short	0x0010
        /*0024*/ 	.byte	0x00, 0xf4, 0x21, 0x00


	//----- nvinfo : EIATTR_KPARAM_INFO
	.align		4
.L_13:
        /*0028*/ 	.byte	0x04, 0x17
        /*002a*/ 	.short	(.L_15 - .L_14)
.L_14:
        /*002c*/ 	.word	0x00000000
        /*0030*/ 	.short	0x0001
        /*0032*/ 	.short	0x0008
        /*0034*/ 	.byte	0x00, 0xf4, 0x21, 0x00


	//----- nvinfo : EIATTR_KPARAM_INFO
	.align		4
.L_15:
        /*0038*/ 	.byte	0x04, 0x17
        /*003a*/ 	.short	(.L_17 - .L_16)
.L_16:
        /*003c*/ 	.word	0x00000000
        /*0040*/ 	.short	0x0000
        /*0042*/ 	.short	0x0000
        /*0044*/ 	.byte	0x00, 0xf4, 0x21, 0x00


	//----- nvinfo : EIATTR_SPARSE_MMA_MASK
	.align		4
.L_17:
        /*0048*/ 	.byte	0x03, 0x50
        /*004a*/ 	.short	0x0000


	//----- nvinfo : EIATTR_MAXREG_COUNT
	.align		4
        /*004c*/ 	.byte	0x03, 0x1b
        /*004e*/ 	.short	0x00ff


	//----- nvinfo : EIATTR_EXIT_INSTR_OFFSETS
	.align		4
        /*0050*/ 	.byte	0x04, 0x1c
        /*0052*/ 	.short	(.L_19 - .L_18)


	//   ....[0]....
.L_18:
        /*0054*/ 	.word	0x000002e0


	//   ....[1]....
        /*0058*/ 	.word	0x00000300


	//----- nvinfo : EIATTR_REQNTID
	.align		4
.L_19:
        /*005c*/ 	.byte	0x04, 0x10
        /*005e*/ 	.short	(.L_21 - .L_20)
.L_20:
        /*0060*/ 	.word	0x00000080
        /*0064*/ 	.word	0x00000001
        /*0068*/ 	.word	0x00000001


	//----- nvinfo : EIATTR_CBANK_PARAM_SIZE
	.align		4
.L_21:
        /*006c*/ 	.byte	0x03, 0x19
        /*006e*/ 	.short	0x001c


	//----- nvinfo : EIATTR_PARAM_CBANK
	.align		4
        /*0070*/ 	.byte	0x04, 0x0a
        /*0072*/ 	.short	(.L_23 - .L_22)
	.align		4
.L_22:
        /*0074*/ 	.word	index@(.nv.constant0.triton_poi_fused_cat_1)
        /*0078*/ 	.short	0x0210
        /*007a*/ 	.short	0x001c


	//----- nvinfo : EIATTR_SW_WAR
	.align		4
.L_23:
        /*007c*/ 	.byte	0x04, 0x36
        /*007e*/ 	.short	(.L_25 - .L_24)
.L_24:
        /*0080*/ 	.word	0x00000008
.L_25:


//--------------------- .nv.callgraph             --------------------------
	.section	.nv.callgraph,"",@"SHT_CUDA_CALLGRAPH"
	.align	4
	.sectionentsize	8
	.align		4
        /*0000*/ 	.word	0x00000000
	.align		4
        /*0004*/ 	.word	0xffffffff
	.align		4
        /*0008*/ 	.word	0x00000000
	.align		4
        /*000c*/ 	.word	0xfffffffe
	.align		4
        /*0010*/ 	.word	0x00000000
	.align		4
        /*0014*/ 	.word	0xfffffffd
	.align		4
        /*0018*/ 	.word	0x00000000
	.align		4
        /*001c*/ 	.word	0xfffffffc


//--------------------- .text.triton_poi_fused_cat_1 --------------------------
	.section	.text.triton_poi_fused_cat_1,"ax",@progbits
	.align	128
        .global         triton_poi_fused_cat_1
        .type           triton_poi_fused_cat_1,@function
        .size           triton_poi_fused_cat_1,(.L_x_1 - triton_poi_fused_cat_1)
        .other          triton_poi_fused_cat_1,@"STO_CUDA_ENTRY STV_DEFAULT"
triton_poi_fused_cat_1:
.text.triton_poi_fused_cat_1:
[----:B------:R-:W0:Y:S02]  /*0000*/  LDC R1, c[0x0][0x28] ;  /* 0x00000a00ff017b82 */ /* 0x000e240000000800 */
[----:B------:R-:W1:Y:S01]  /*0010*/  S2R R0, SR_TID.X ;  /* 0x0000000000007919 */ /* 0x000e620000002100 */
[----:B------:R-:W-:Y:S01]  /*0020*/  ULDC.64 UR4, c[0x0][0x208] ;  /* 0x0000820000047ab9 */ /* 0x000fe20000000a00 */
[----:B------:R-:W-:Y:S01]  /*0030*/  ULDC.64 UR6, c[0x0][0x218] ;  /* 0x0000860000067ab9 */ /* 0x000fe20000000a00 */
[----:B------:R-:W2:Y:S01]  /*0040*/  S2R R3, SR_CTAID.X ;  /* 0x0000000000037919 */ /* 0x000ea20000002500 */
[----:B-1----:R-:W-:-:S05]  /*0050*/  LOP3.LUT R0, R0, 0x7f, RZ, 0xc0, !PT ;  /* 0x0000007f00007812 */ /* 0x002fca00078ec0ff */
[----:B--2---:R-:W-:-:S04]  /*0060*/  IMAD R0, R3, 0x80, R0 ;  /* 0x0000008003007824 */ /* 0x004fc800078e0200 */
[----:B------:R-:W-:Y:S01]  /*0070*/  IMAD.HI R8, R0, 0x3e0f83e1, RZ ;  /* 0x3e0f83e100087827 */ /* 0x000fe200078e02ff */
[----:B------:R-:W-:-:S04]  /*0080*/  SHF.R.S32.HI R3, RZ, 0x1f, R0 ;  /* 0x0000001fff037819 */ /* 0x000fc80000011400 */
[----:B------:R-:W-:Y:S02]  /*0090*/  LEA.HI R4, R3, R0, RZ, 0x4 ;  /* 0x0000000003047211 */ /* 0x000fe400078f20ff */
[----:B------:R-:W1:Y:S02]  /*00a0*/  LDC.64 R2, c[0x0][0x210] ;  /* 0x00008400ff027b82 */ /* 0x000e640000000a00 */
[----:B------:R-:W-:-:S05]  /*00b0*/  SHF.R.S32.HI R5, RZ, 0x4, R4 ;  /* 0x00000004ff057819 */ /* 0x000fca0000011404 */
[----:B------:R-:W-:-:S05]  /*00c0*/  IMAD.HI R6, R5, 0x3e0f83e1, RZ ;  /* 0x3e0f83e105067827 */ /* 0x000fca00078e02ff */
[----:B------:R-:W-:-:S04]  /*00d0*/  SHF.R.U32.HI R7, RZ, 0x1f, R6 ;  /* 0x0000001fff077819 */ /* 0x000fc80000011606 */
[----:B------:R-:W-:Y:S02]  /*00e0*/  LEA.HI.SX32 R6, R6, R7, 0x1b ;  /* 0x0000000706067211 */ /* 0x000fe400078fdaff */
[----:B------:R-:W-:-:S03]  /*00f0*/  SHF.R.U32.HI R7, RZ, 0x1f, R8 ;  /* 0x0000001fff077819 */ /* 0x000fc60000011608 */
[----:B------:R-:W-:Y:S01]  /*0100*/  IMAD R6, R6, -0x84, R5 ;  /* 0xffffff7c06067824 */ /* 0x000fe200078e0205 */
[----:B------:R-:W-:-:S04]  /*0110*/  LEA.HI.SX32 R7, R8, R7, 0x17 ;  /* 0x0000000708077211 */ /* 0x000fc800078fbaff */
[----:B------:R-:W-:Y:S01]  /*0120*/  ISETP.GE.AND P1, PT, R6, 0x80, PT ;  /* 0x000000800600780c */ /* 0x000fe20003f26270 */
[----:B------:R-:W-:-:S03]  /*0130*/  IMAD R8, R7, -0x840, R0 ;  /* 0xfffff7c007087824 */ /* 0x000fc600078e0200 */
[----:B------:R-:W-:Y:S01]  /*0140*/  ISETP.LT.AND P3, PT, R0, 0x2100, !P1 ;  /* 0x000021000000780c */ /* 0x000fe20004f61270 */
[----:B------:R-:W-:Y:S02]  /*0150*/  IMAD R5, R7, 0x800, R8 ;  /* 0x0000080007057824 */ /* 0x000fe400078e0208 */
[----:B------:R-:W-:Y:S02]  /*0160*/  IMAD.MOV.U32 R8, RZ, RZ, RZ ;  /* 0x000000ffff087224 */ /* 0x000fe400078e00ff */
[----:B-1----:R-:W-:Y:S01]  /*0170*/  IMAD.WIDE R2, R5, 0x4, R2 ;  /* 0x0000000405027825 */ /* 0x002fe200078e0202 */
[----:B------:R-:W-:-:S03]  /*0180*/  LOP3.LUT R5, R4, 0xfffffff0, RZ, 0xc0, !PT ;  /* 0xfffffff004057812 */ /* 0x000fc600078ec0ff */
[----:B------:R-:W-:Y:S02]  /*0190*/  IMAD.SHL.U32 R7, R7, 0x40, RZ ;  /* 0x0000004007077824 */ /* 0x000fe400078e00ff */
[----:B------:R-:W-:Y:S02]  /*01a0*/  IMAD.IADD R5, R0, 0x1, -R5 ;  /* 0x0000000100057824 */ /* 0x000fe400078e0a05 */
[----:B------:R-:W-:Y:S01]  /*01b0*/  IMAD.SHL.U32 R4, R6, 0x10, RZ ;  /* 0x0000001006047824 */ /* 0x000fe200078e00ff */
[----:B------:R1:W2:Y:S01]  /*01c0*/  @P3 LDG.E R8, desc[UR4][R2.64] ;  /* 0x0000000402083981 */ /* 0x0002a2000c1e1900 */
[--C-:B------:R-:W-:Y:S02]  /*01d0*/  SHF.R.S32.HI R9, RZ, 0x1f, R7.reuse ;  /* 0x0000001fff097819 */ /* 0x100fe40000011407 */
[----:B------:R-:W-:Y:S02]  /*01e0*/  ISETP.GE.AND P0, PT, R0, 0x2100, PT ;  /* 0x000021000000780c */ /* 0x000fe40003f06270 */
[----:B------:R-:W-:-:S02]  /*01f0*/  IADD3 R7, P4, P5, R4, R5, R7 ;  /* 0x0000000504077210 */ /* 0x000fc40007d9e007 */
[----:B------:R-:W-:Y:S02]  /*0200*/  SHF.R.S32.HI R5, RZ, 0x1f, R5 ;  /* 0x0000001fff057819 */ /* 0x000fe40000011405 */
[----:B------:R-:W-:Y:S01]  /*0210*/  SHF.R.S32.HI R4, RZ, 0x1f, R4 ;  /* 0x0000001fff047819 */ /* 0x000fe20000011404 */
[----:B-1----:R-:W1:Y:S01]  /*0220*/  LDC.64 R2, c[0x0][0x220] ;  /* 0x00008800ff027b82 */ /* 0x002e620000000a00 */
[----:B------:R-:W-:Y:S02]  /*0230*/  ISETP.GT.AND P2, PT, R6, 0x7f, !P0 ;  /* 0x0000007f0600780c */ /* 0x000fe40004744270 */
[----:B------:R-:W-:Y:S02]  /*0240*/  IADD3.X R6, R4, R5, R9, P4, P5 ;  /* 0x0000000504067210 */ /* 0x000fe400027ea409 */
[----:B------:R-:W-:-:S04]  /*0250*/  LEA R4, P4, R7, UR6, 0x2 ;  /* 0x0000000607047c11 */ /* 0x000fc8000f8810ff */
[----:B------:R-:W-:Y:S01]  /*0260*/  LEA.HI.X R5, R7, UR7, R6, 0x2, P4 ;  /* 0x0000000707057c11 */ /* 0x000fe2000a0f1406 */
[----:B------:R-:W-:-:S06]  /*0270*/  IMAD.MOV.U32 R6, RZ, RZ, RZ ;  /* 0x000000ffff067224 */ /* 0x000fcc00078e00ff */
[----:B------:R-:W3:Y:S01]  /*0280*/  @P2 LDG.E R6, desc[UR4][R4.64+-0x2000] ;  /* 0xffe0000404062981 */ /* 0x000ee2000c1e1900 */
[----:B-1----:R-:W-:Y:S01]  /*0290*/  IMAD.WIDE R2, R0, 0x4, R2 ;  /* 0x0000000400027825 */ /* 0x002fe200078e0202 */
[----:B--2---:R-:W-:-:S04]  /*02a0*/  SEL R7, R8, RZ, P3 ;  /* 0x000000ff08077207 */ /* 0x004fc80001800000 */
[----:B------:R-:W-:-:S13]  /*02b0*/  FSETP.GT.AND P3, PT, R7, RZ, PT ;  /* 0x000000ff0700720b */ /* 0x000fda0003f64000 */
[----:B------:R-:W-:Y:S01]  /*02c0*/  @!P3 FMUL R7, R7, 0.10000000149011611938 ;  /* 0x3dcccccd0707b820 */ /* 0x000fe20000400000 */
[----:B---3--:R-:W-:Y:S01]  /*02d0*/  @P1 SEL R7, R6, RZ, P2 ;  /* 0x000000ff06071207 */ /* 0x008fe20001000000 */
[----:B------:R-:W-:Y:S06]  /*02e0*/  @P0 EXIT ;  /* 0x000000000000094d */ /* 0x000fec0003800000 */
[----:B------:R-:W-:Y:S01]  /*02f0*/  STG.E desc[UR4][R2.64], R7 ;  /* 0x0000000702007986 */ /* 0x000fe2000c101904 */
[----:B------:R-:W-:Y:S05]  /*0300*/  EXIT ;  /* 0x000000000000794d */ /* 0x000fea0003800000 */
.L_x_0:
[----:B------:R-:W-:-:S00]  /*0310*/  BRA `(.L_x_0) ;  /* 0xfffffffc00fc7947 */ /* 0x000fc0000383ffff */
[----:B------:R-:W-:-:S00]  /*0320*/  NOP ;  /* 0x0000000000007918 */ /* 0x000fc00000000000 */
        /* <DEDUP_REMOVED lines=13> */
.L_x_1:


//--------------------- .nv.constant0.triton_poi_fused_cat_1 --------------------------
	.section	.nv.constant0.triton_poi_fused_cat_1,"a",@progbits
	.sectionflags	@""
	.align	4
.nv.constant0.triton_poi_fused_cat_1:
	.zero		556
